//
// Generated by NVIDIA NVVM Compiler
//
// Compiler Build ID: CL-36424714
// Cuda compilation tools, release 13.0, V13.0.88
// Based on NVVM 20.0.0
//

.version 9.0
.target sm_100
.address_size 64

	// .globl	_Z3addPiS_S_i
.extern .func  (.param .b32 func_retval0) vprintf
(
	.param .b64 vprintf_param_0,
	.param .b64 vprintf_param_1
)
;
.global .align 1 .b8 $str[25] = {84, 104, 114, 101, 97, 100, 32, 105, 100, 120, 32, 115, 116, 97, 114, 116, 101, 100, 61, 32, 37, 100, 32, 10};
.global .align 1 .b8 $str$1[27] = {84, 104, 114, 101, 97, 100, 32, 105, 100, 120, 32, 102, 105, 110, 105, 115, 104, 101, 100, 32, 61, 32, 37, 100, 32, 10};

.visible .entry _Z3addPiS_S_i(
	.param .u64 .ptr .align 1 _Z3addPiS_S_i_param_0,
	.param .u64 .ptr .align 1 _Z3addPiS_S_i_param_1,
	.param .u64 .ptr .align 1 _Z3addPiS_S_i_param_2,
	.param .u32 _Z3addPiS_S_i_param_3
)
{
	.local .align 8 .b8 	__local_depot0[8];
	.reg .b64 	%SP;
	.reg .b64 	%SPL;
	.reg .pred 	%p<2>;
	.reg .b32 	%r<13>;
	.reg .b64 	%rd<18>;

	mov.u64 	%SPL, __local_depot0;
	cvta.local.u64 	%SP, %SPL;
	ld.param.u64 	%rd2, [_Z3addPiS_S_i_param_0];
	ld.param.u64 	%rd3, [_Z3addPiS_S_i_param_1];
	ld.param.u64 	%rd4, [_Z3addPiS_S_i_param_2];
	ld.param.u32 	%r2, [_Z3addPiS_S_i_param_3];
	add.u64 	%rd5, %SP, 0;
	add.u64 	%rd1, %SPL, 0;
	mov.u32 	%r3, %tid.x;
	mov.u32 	%r4, %ctaid.x;
	mov.u32 	%r5, %ntid.x;
	mad.lo.s32 	%r1, %r4, %r5, %r3;
	st.local.u32 	[%rd1], %r1;
	mov.u64 	%rd6, $str;
	cvta.global.u64 	%rd7, %rd6;
	{ // callseq 0, 0
	.param .b64 param0;
	st.param.b64 	[param0], %rd7;
	.param .b64 param1;
	st.param.b64 	[param1], %rd5;
	.param .b32 retval0;
	call.uni (retval0), 
	vprintf, 
	(
	param0, 
	param1
	);
	ld.param.b32 	%r6, [retval0];
	} // callseq 0
	setp.ge.s32 	%p1, %r1, %r2;
	@%p1 bra 	$L__BB0_2;
	cvta.to.global.u64 	%rd8, %rd2;
	cvta.to.global.u64 	%rd9, %rd3;
	cvta.to.global.u64 	%rd10, %rd4;
	mul.wide.s32 	%rd11, %r1, 4;
	add.s64 	%rd12, %rd8, %rd11;
	ld.global.u32 	%r8, [%rd12];
	add.s64 	%rd13, %rd9, %rd11;
	ld.global.u32 	%r9, [%rd13];
	add.s32 	%r10, %r9, %r8;
	add.s64 	%rd14, %rd10, %rd11;
	st.global.u32 	[%rd14], %r10;
$L__BB0_2:
	st.local.u32 	[%rd1], %r1;
	mov.u64 	%rd15, $str$1;
	cvta.global.u64 	%rd16, %rd15;
	{ // callseq 1, 0
	.param .b64 param0;
	st.param.b64 	[param0], %rd16;
	.param .b64 param1;
	st.param.b64 	[param1], %rd5;
	.param .b32 retval0;
	call.uni (retval0), 
	vprintf, 
	(
	param0, 
	param1
	);
	ld.param.b32 	%r11, [retval0];
	} // callseq 1
	ret;

}


// ===== COMPILED SASS (sm_100) =====

	.target	sm_100

	.elftype	@"ET_EXEC"


//--------------------- .note.nv.tkinfo           --------------------------
	.section	.note.nv.tkinfo,"",@"SHT_NOTE"
	.sectionflags	@"SHF_NOTE_NV_TKINFO"
	.tkinfo
        /*0018*/ 	.word	0x00000002
        /*0030*/ 	.string	""
        /*0030*/ 	.string	"ptxas"
        /*0030*/ 	.string	"Cuda compilation tools, release 13.0, V13.0.88"
        /*0030*/ 	.string	"Build cuda_13.0.r13.0/compiler.36424714_0"
        /*0030*/ 	.string	"-arch sm_100 -m 64 "



//--------------------- .note.nv.cuinfo           --------------------------
	.section	.note.nv.cuinfo,"",@"SHT_NOTE"
	.sectionflags	@"SHF_NOTE_NV_CUINFO"
        /*0018*/ 	.short	0x0002
        /*001a*/ 	.short	0x0064
        /*001c*/ 	.short	0x0082
	.zero		2


//--------------------- .nv.info                  --------------------------
	.section	.nv.info,"",@"SHT_CUDA_INFO"
	.align	4


	//----- nvinfo : EIATTR_REGCOUNT
	.align		4
        /*0000*/ 	.byte	0x04, 0x2f
        /*0002*/ 	.short	(.L_3 - .L_2)
	.align		4
.L_2:
        /*0004*/ 	.word	index@(_Z3addPiS_S_i)
        /*0008*/ 	.word	0x00000018


	//----- nvinfo : EIATTR_FRAME_SIZE
	.align		4
.L_3:
        /*000c*/ 	.byte	0x04, 0x11
        /*000e*/ 	.short	(.L_5 - .L_4)
	.align		4
.L_4:
        /*0010*/ 	.word	index@(_Z3addPiS_S_i)
        /*0014*/ 	.word	0x00000008


	//----- nvinfo : EIATTR_MIN_STACK_SIZE
	.align		4
.L_5:
        /*0018*/ 	.byte	0x04, 0x12
        /*001a*/ 	.short	(.L_7 - .L_6)
	.align		4
.L_6:
        /*001c*/ 	.word	index@(_Z3addPiS_S_i)
        /*0020*/ 	.word	0x00000008
.L_7:


//--------------------- .nv.compat                --------------------------
	.section	.nv.compat,"",@"SHT_CUDA_COMPAT_INFO"
	.align	4
        /*0000*/ 	.byte	0x02, 0x09, 0x00, 0x00, 0x02, 0x02, 0x01, 0x00, 0x02, 0x05, 0x05, 0x00, 0x03, 0x07, 0x01, 0x01
        /*0010*/ 	.byte	0x02, 0x03, 0x00, 0x00, 0x02, 0x06, 0x01, 0x00, 0x04, 0x0b, 0x08, 0x00, 0x09, 0x00, 0x00, 0x00
        /*0020*/ 	.byte	0x00, 0x00, 0x00, 0x00


//--------------------- .nv.info._Z3addPiS_S_i    --------------------------
	.section	.nv.info._Z3addPiS_S_i,"",@"SHT_CUDA_INFO"
	.sectionflags	@""
	.align	4


	//----- nvinfo : EIATTR_CUDA_API_VERSION
	.align		4
        /*0000*/ 	.byte	0x04, 0x37
        /*0002*/ 	.short	(.L_9 - .L_8)
.L_8:
        /*0004*/ 	.word	0x00000082


	//----- nvinfo : EIATTR_KPARAM_INFO
	.align		4
.L_9:
        /*0008*/ 	.byte	0x04, 0x17
        /*000a*/ 	.short	(.L_11 - .L_10)
.L_10:
        /*000c*/ 	.word	0x00000000
        /*0010*/ 	.short	0x0003
        /*0012*/ 	.short	0x0018
        /*0014*/ 	.byte	0x00, 0xf0, 0x11, 0x00


	//----- nvinfo : EIATTR_KPARAM_INFO
	.align		4
.L_11:
        /*0018*/ 	.byte	0x04, 0x17
        /*001a*/ 	.short	(.L_13 - .L_12)
.L_12:
        /*001c*/ 	.word	0x00000000
        /*0020*/ 	.short	0x0002
        /*0022*/ 	.short	0x0010
        /*0024*/ 	.byte	0x00, 0xf5, 0x21, 0x00


	//----- nvinfo : EIATTR_KPARAM_INFO
	.align		4
.L_13:
        /*0028*/ 	.byte	0x04, 0x17
        /*002a*/ 	.short	(.L_15 - .L_14)
.L_14:
        /*002c*/ 	.word	0x00000000
        /*0030*/ 	.short	0x0001
        /*0032*/ 	.short	0x0008
        /*0034*/ 	.byte	0x00, 0xf5, 0x21, 0x00


	//----- nvinfo : EIATTR_KPARAM_INFO
	.align		4
.L_15:
        /*0038*/ 	.byte	0x04, 0x17
        /*003a*/ 	.short	(.L_17 - .L_16)
.L_16:
        /*003c*/ 	.word	0x00000000
        /*0040*/ 	.short	0x0000
        /*0042*/ 	.short	0x0000
        /*0044*/ 	.byte	0x00, 0xf5, 0x21, 0x00


	//----- nvinfo : EIATTR_SPARSE_MMA_MASK
	.align		4
.L_17:
        /*0048*/ 	.byte	0x03, 0x50
        /*004a*/ 	.short	0x0000


	//----- nvinfo : EIATTR_MAXREG_COUNT
	.align		4
        /*004c*/ 	.byte	0x03, 0x1b
        /*004e*/ 	.short	0x00ff


	//----- nvinfo : EIATTR_EXTERNS
	.align		4
        /*0050*/ 	.byte	0x04, 0x0f
        /*0052*/ 	.short	(.L_19 - .L_18)


	//   ....[0]....
	.align		4
.L_18:
        /*0054*/ 	.word	index@(vprintf)


	//----- nvinfo : EIATTR_MERCURY_ISA_VERSION
	.align		4
.L_19:
        /*0058*/ 	.byte	0x03, 0x5f
        /*005a*/ 	.short	0x0101


	//----- nvinfo : EIATTR_VRC_CTA_INIT_COUNT
	.align		4
        /*005c*/ 	.byte	0x02, 0x4a
	.zero		1
	.zero		1


	//----- nvinfo : EIATTR_SYSCALL_OFFSETS
	.align		4
        /*0060*/ 	.byte	0x04, 0x46
        /*0062*/ 	.short	(.L_21 - .L_20)


	//   ....[0]....
.L_20:
        /*0064*/ 	.word	0x00000130


	//   ....[1]....
        /*0068*/ 	.word	0x000002a0


	//----- nvinfo : EIATTR_EXIT_INSTR_OFFSETS
	.align		4
.L_21:
        /*006c*/ 	.byte	0x04, 0x1c
        /*006e*/ 	.short	(.L_23 - .L_22)


	//   ....[0]....
.L_22:
        /*0070*/ 	.word	0x000002b0


	//----- nvinfo : EIATTR_CBANK_PARAM_SIZE
	.align		4
.L_23:
        /*0074*/ 	.byte	0x03, 0x19
        /*0076*/ 	.short	0x001c


	//----- nvinfo : EIATTR_PARAM_CBANK
	.align		4
        /*0078*/ 	.byte	0x04, 0x0a
        /*007a*/ 	.short	(.L_25 - .L_24)
	.align		4
.L_24:
        /*007c*/ 	.word	index@(.nv.constant0._Z3addPiS_S_i)
        /*0080*/ 	.short	0x0380
        /*0082*/ 	.short	0x001c


	//----- nvinfo : EIATTR_SW_WAR
	.align		4
.L_25:
        /*0084*/ 	.byte	0x04, 0x36
        /*0086*/ 	.short	(.L_27 - .L_26)
.L_26:
        /*0088*/ 	.word	0x00000008
.L_27:


//--------------------- .nv.callgraph             --------------------------
	.section	.nv.callgraph,"",@"SHT_CUDA_CALLGRAPH"
	.align	4
	.sectionentsize	8
	.align		4
        /*0000*/ 	.word	0x00000000
	.align		4
        /*0004*/ 	.word	0xffffffff
	.align		4
        /*0008*/ 	.word	index@(_Z3addPiS_S_i)
	.align		4
        /*000c*/ 	.word	index@(vprintf)
	.align		4
        /*0010*/ 	.word	0x00000000
	.align		4
        /*0014*/ 	.word	0xfffffffe
	.align		4
        /*0018*/ 	.word	0x00000000
	.align		4
        /*001c*/ 	.word	0xfffffffd
	.align		4
        /*0020*/ 	.word	0x00000000
	.align		4
        /*0024*/ 	.word	0xfffffffc


//--------------------- .nv.constant4             --------------------------
	.section	.nv.constant4,"a",@progbits
	.align	8
	.align		8
.nv.constant4:
        /*0000*/ 	.dword	vprintf
	.align		8
        /*0008*/ 	.dword	$str
	.align		8
        /*0010*/ 	.dword	$str$1


//--------------------- .text._Z3addPiS_S_i       --------------------------
	.section	.text._Z3addPiS_S_i,"ax",@progbits
	.align	128
        .global         _Z3addPiS_S_i
        .type           _Z3addPiS_S_i,@function
        .size           _Z3addPiS_S_i,(.L_x_3 - _Z3addPiS_S_i)
        .other          _Z3addPiS_S_i,@"STO_CUDA_ENTRY STV_DEFAULT"
_Z3addPiS_S_i:
.text._Z3addPiS_S_i:
[----:B------:R-:W0:Y:S01]  /*0000*/  LDC R1, c[0x0][0x37c] ;  /* 0x0000df00ff017b82 */ /* 0x000e220000000800 */
[----:B------:R-:W1:Y:S01]  /*0010*/  S2R R18, SR_TID.X ;  /* 0x0000000000127919 */ /* 0x000e620000002100 */
[----:B------:R-:W2:Y:S06]  /*0020*/  LDCU UR5, c[0x0][0x2fc] ;  /* 0x00005f80ff0577ac */ /* 0x000eac0008000800 */
[----:B------:R-:W1:Y:S01]  /*0030*/  S2UR UR6, SR_CTAID.X ;  /* 0x00000000000679c3 */ /* 0x000e620000002500 */
[----:B0-----:R-:W-:Y:S01]  /*0040*/  VIADD R1, R1, 0xfffffff8 ;  /* 0xfffffff801017836 */ /* 0x001fe20000000000 */
[----:B------:R-:W-:Y:S01]  /*0050*/  MOV R0, 0x0 ;  /* 0x0000000000007802 */ /* 0x000fe20000000f00 */
[----:B------:R-:W0:Y:S05]  /*0060*/  LDCU UR4, c[0x0][0x2f8] ;  /* 0x00005f00ff0477ac */ /* 0x000e2a0008000800 */
[----:B------:R-:W1:Y:S08]  /*0070*/  LDC R3, c[0x0][0x360] ;  /* 0x0000d800ff037b82 */ /* 0x000e700000000800 */
[----:B------:R3:W4:Y:S01]  /*0080*/  LDC.64 R8, c[0x4][R0] ;  /* 0x0100000000087b82 */ /* 0x0007220000000a00 */
[----:B0-----:R-:W-:-:S04]  /*0090*/  IADD3 R16, P0, PT, R1, UR4, RZ ;  /* 0x0000000401107c10 */ /* 0x001fc8000ff1e0ff */
[----:B--2---:R-:W-:Y:S01]  /*00a0*/  IADD3.X R2, PT, PT, RZ, UR5, RZ, P0, !PT ;  /* 0x00000005ff027c10 */ /* 0x004fe200087fe4ff */
[----:B------:R-:W-:-:S03]  /*00b0*/  IMAD.MOV.U32 R6, RZ, RZ, R16 ;  /* 0x000000ffff067224 */ /* 0x000fc600078e0010 */
[----:B------:R-:W-:Y:S01]  /*00c0*/  MOV R7, R2 ;  /* 0x0000000200077202 */ /* 0x000fe20000000f00 */
[----:B-1----:R-:W-:Y:S01]  /*00d0*/  IMAD R18, R3, UR6, R18 ;  /* 0x0000000603127c24 */ /* 0x002fe2000f8e0212 */
[----:B------:R-:W0:Y:S04]  /*00e0*/  LDCU.64 UR6, c[0x4][0x8] ;  /* 0x01000100ff0677ac */ /* 0x000e280008000a00 */
[----:B------:R3:W-:Y:S01]  /*00f0*/  STL [R1], R18 ;  /* 0x0000001201007387 */ /* 0x0007e20000100800 */
[----:B0-----:R-:W-:Y:S01]  /*0100*/  IMAD.U32 R4, RZ, RZ, UR6 ;  /* 0x00000006ff047e24 */ /* 0x001fe2000f8e00ff */
[----:B---34-:R-:W-:-:S07]  /*0110*/  MOV R5, UR7 ;  /* 0x0000000700057c02 */ /* 0x018fce0008000f00 */
[----:B------:R-:W-:-:S07]  /*0120*/  LEPC R20, `(.L_x_0) ;  /* 0x000000001014794e */ /* 0x000fce0000000000 */
[----:B------:R-:W-:Y:S05]  /*0130*/  CALL.ABS.NOINC R8 ;  /* 0x0000000008007343 */ /* 0x000fea0003c00000 */
.L_x_0:
[----:B------:R-:W0:Y:S01]  /*0140*/  LDCU UR6, c[0x0][0x398] ;  /* 0x00007300ff0677ac */ /* 0x000e220008000800 */
[----:B------:R-:W1:Y:S01]  /*0150*/  LDC.64 R8, c[0x0][0x388] ;  /* 0x0000e200ff087b82 */ /* 0x000e620000000a00 */
[----:B------:R-:W2:Y:S07]  /*0160*/  LDCU.64 UR4, c[0x0][0x358] ;  /* 0x00006b00ff0477ac */ /* 0x000eae0008000a00 */
[----:B------:R-:W3:Y:S01]  /*0170*/  LDC.64 R6, c[0x0][0x380] ;  /* 0x0000e000ff067b82 */ /* 0x000ee20000000a00 */
[----:B0-----:R-:W-:-:S02]  /*0180*/  ISETP.GE.AND P0, PT, R18, UR6, PT ;  /* 0x0000000612007c0c */ /* 0x001fc4000bf06270 */
[----:B------:R-:W-:Y:S01]  /*0190*/  MOV R3, 0x0 ;  /* 0x0000000000037802 */ /* 0x000fe20000000f00 */
[----:B------:R0:W-:Y:S01]  /*01a0*/  STL [R1], R18 ;  /* 0x0000001201007387 */ /* 0x0001e20000100800 */
[----:B------:R-:W4:Y:S09]  /*01b0*/  LDCU.64 UR6, c[0x4][0x10] ;  /* 0x01000200ff0677ac */ /* 0x000f320008000a00 */
[C---:B-1----:R-:W-:Y:S01]  /*01c0*/  @!P0 IMAD.WIDE R8, R18.reuse, 0x4, R8 ;  /* 0x0000000412088825 */ /* 0x042fe200078e0208 */
[----:B------:R-:W1:Y:S03]  /*01d0*/  @!P0 LDC.64 R10, c[0x0][0x390] ;  /* 0x0000e400ff0a8b82 */ /* 0x000e660000000a00 */
[----:B---3--:R-:W-:-:S02]  /*01e0*/  @!P0 IMAD.WIDE R6, R18, 0x4, R6 ;  /* 0x0000000412068825 */ /* 0x008fc400078e0206 */
[----:B--2---:R-:W2:Y:S04]  /*01f0*/  @!P0 LDG.E R9, desc[UR4][R8.64] ;  /* 0x0000000408098981 */ /* 0x004ea8000c1e1900 */
[----:B------:R3:W2:Y:S01]  /*0200*/  @!P0 LDG.E R0, desc[UR4][R6.64] ;  /* 0x0000000406008981 */ /* 0x0006a2000c1e1900 */
[----:B------:R0:W0:Y:S01]  /*0210*/  LDC.64 R12, c[0x4][R3] ;  /* 0x01000000030c7b82 */ /* 0x0000220000000a00 */
[----:B-1----:R-:W-:Y:S01]  /*0220*/  @!P0 IMAD.WIDE R10, R18, 0x4, R10 ;  /* 0x00000004120a8825 */ /* 0x002fe200078e020a */
[----:B----4-:R-:W-:Y:S02]  /*0230*/  MOV R4, UR6 ;  /* 0x0000000600047c02 */ /* 0x010fe40008000f00 */
[----:B---3--:R-:W-:Y:S01]  /*0240*/  MOV R6, R16 ;  /* 0x0000001000067202 */ /* 0x008fe20000000f00 */
[----:B------:R-:W-:-:S02]  /*0250*/  IMAD.U32 R5, RZ, RZ, UR7 ;  /* 0x00000007ff057e24 */ /* 0x000fc4000f8e00ff */
[----:B------:R-:W-:Y:S02]  /*0260*/  IMAD.MOV.U32 R7, RZ, RZ, R2 ;  /* 0x000000ffff077224 */ /* 0x000fe400078e0002 */
[----:B--2---:R-:W-:-:S05]  /*0270*/  @!P0 IMAD.IADD R0, R0, 0x1, R9 ;  /* 0x0000000100008824 */ /* 0x004fca00078e0209 */
[----:B0-----:R1:W-:Y:S02]  /*0280*/  @!P0 STG.E desc[UR4][R10.64], R0 ;  /* 0x000000000a008986 */ /* 0x0013e4000c101904 */
[----:B------:R-:W-:-:S07]  /*0290*/  LEPC R20, `(.L_x_1) ;  /* 0x000000001014794e */ /* 0x000fce0000000000 */
[----:B-1----:R-:W-:Y:S05]  /*02a0*/  CALL.ABS.NOINC R12 ;  /* 0x000000000c007343 */ /* 0x002fea0003c00000 */
.L_x_1:
[----:B------:R-:W-:Y:S05]  /*02b0*/  EXIT ;  /* 0x000000000000794d */ /* 0x000fea0003800000 */
.L_x_2:
[----:B------:R-:W-:-:S00]  /*02c0*/  BRA `(.L_x_2) ;  /* 0xfffffffc00fc7947 */ /* 0x000fc0000383ffff */
[----:B------:R-:W-:-:S00]  /*02d0*/  NOP ;  /* 0x0000000000007918 */ /* 0x000fc00000000000 */
        /* <DEDUP_REMOVED lines=10> */
.L_x_3:


//--------------------- .nv.global.init           --------------------------
	.section	.nv.global.init,"aw",@progbits
.nv.global.init:
	.type		$str,@object
	.size		$str,($str$1 - $str)
$str:
        /*0000*/ 	.byte	0x54, 0x68, 0x72, 0x65, 0x61, 0x64, 0x20, 0x69, 0x64, 0x78, 0x20, 0x73, 0x74, 0x61, 0x72, 0x74
        /*0010*/ 	.byte	0x65, 0x64, 0x3d, 0x20, 0x25, 0x64, 0x20, 0x0a, 0x00
	.type		$str$1,@object
	.size		$str$1,(.L_1 - $str$1)
$str$1:
        /*0019*/ 	.byte	0x54, 0x68, 0x72, 0x65, 0x61, 0x64, 0x20, 0x69, 0x64, 0x78, 0x20, 0x66, 0x69, 0x6e, 0x69, 0x73
        /*0029*/ 	.byte	0x68, 0x65, 0x64, 0x20, 0x3d, 0x20, 0x25, 0x64, 0x20, 0x0a, 0x00
.L_1:


//--------------------- .nv.shared.reserved.0     --------------------------
	.section	.nv.shared.reserved.0,"aw",@nobits
	.weak		__nv_reservedSMEM_offset_0_alias
	.size		__nv_reservedSMEM_offset_0_alias, 0, 64
	.other		__nv_reservedSMEM_offset_0_alias,@"STO_CUDA_RESERVED_SHARED STV_DEFAULT"
__nv_reservedSMEM_offset_0_alias:
	.zero		0
	.zero		64


//--------------------- .nv.constant0._Z3addPiS_S_i --------------------------
	.section	.nv.constant0._Z3addPiS_S_i,"a",@progbits
	.sectionflags	@""
	.align	4
.nv.constant0._Z3addPiS_S_i:
	.zero		924


//--------------------- SYMBOLS --------------------------

	.type		.nv.reservedSmem.offset0,@object
	.size		.nv.reservedSmem.offset0,0x4
	.type		vprintf,@function
